//
// Generated by NVIDIA NVVM Compiler
//
// Compiler Build ID: CL-36424714
// Cuda compilation tools, release 13.0, V13.0.88
// Based on NVVM 20.0.0
//

.version 9.0
.target sm_100
.address_size 64

	// .globl	powi_forward
.func  (.param .b64 func_retval0) __internal_accurate_pow
(
	.param .b64 __internal_accurate_pow_param_0,
	.param .b64 __internal_accurate_pow_param_1
)
;

.visible .entry powi_forward(
	.param .align 4 .b8 powi_forward_param_0[4],
	.param .u64 powi_forward_param_1,
	.param .u64 .ptr .align 1 powi_forward_param_2,
	.param .u64 .ptr .align 1 powi_forward_param_3
)
{
	.reg .pred 	%p<20>;
	.reg .b32 	%r<25>;
	.reg .b32 	%f<5>;
	.reg .b64 	%rd<13>;
	.reg .b64 	%fd<18>;

	ld.param.u32 	%r4, [powi_forward_param_0];
	ld.param.u64 	%rd5, [powi_forward_param_1];
	ld.param.u64 	%rd3, [powi_forward_param_2];
	ld.param.u64 	%rd4, [powi_forward_param_3];
	mov.u32 	%r5, %ctaid.x;
	mov.u32 	%r6, %ntid.x;
	mov.u32 	%r7, %tid.x;
	mad.lo.s32 	%r8, %r5, %r6, %r7;
	cvt.u64.u32 	%rd1, %r8;
	setp.le.u64 	%p4, %rd5, %rd1;
	@%p4 bra 	$L__BB0_9;
	cvta.to.global.u64 	%rd6, %rd3;
	shl.b64 	%rd7, %rd1, 2;
	add.s64 	%rd8, %rd6, %rd7;
	ld.global.f32 	%f1, [%rd8];
	cvt.f64.f32 	%fd1, %f1;
	cvt.rn.f64.s32 	%fd2, %r4;
	{
	.reg .b32 %temp; 
	mov.b64 	{%temp, %r2}, %fd1;
	}
	{
	.reg .b32 %temp; 
	mov.b64 	{%temp, %r3}, %fd2;
	}
	shr.u32 	%r9, %r3, 20;
	and.b32  	%r10, %r9, 2047;
	add.s32 	%r11, %r10, -1012;
	mov.b64 	%rd9, %fd2;
	shl.b64 	%rd2, %rd9, %r11;
	setp.eq.s64 	%p19, %rd2, -9223372036854775808;
	abs.f64 	%fd3, %fd1;
	{ // callseq 0, 0
	.param .b64 param0;
	st.param.f64 	[param0], %fd3;
	.param .b64 param1;
	st.param.f64 	[param1], %fd2;
	.param .b64 retval0;
	call.uni (retval0), 
	__internal_accurate_pow, 
	(
	param0, 
	param1
	);
	ld.param.f64 	%fd10, [retval0];
	} // callseq 0
	setp.lt.s32 	%p6, %r2, 0;
	neg.f64 	%fd12, %fd10;
	selp.f64 	%fd13, %fd12, %fd10, %p19;
	selp.f64 	%fd17, %fd13, %fd10, %p6;
	setp.neu.f32 	%p7, %f1, 0f00000000;
	@%p7 bra 	$L__BB0_3;
	setp.eq.s64 	%p8, %rd2, -9223372036854775808;
	abs.f64 	%fd14, %fd2;
	setp.neu.f64 	%p9, %fd14, 0d3FE0000000000000;
	and.pred  	%p19, %p9, %p8;
	selp.b32 	%r12, %r2, 0, %p19;
	setp.lt.s32 	%p10, %r3, 0;
	or.b32  	%r13, %r12, 2146435072;
	selp.b32 	%r14, %r13, %r12, %p10;
	mov.b32 	%r15, 0;
	mov.b64 	%fd17, {%r15, %r14};
$L__BB0_3:
	add.f64 	%fd15, %fd2, %fd1;
	{
	.reg .b32 %temp; 
	mov.b64 	{%temp, %r16}, %fd15;
	}
	and.b32  	%r17, %r16, 2146435072;
	setp.ne.s32 	%p11, %r17, 2146435072;
	@%p11 bra 	$L__BB0_8;
	setp.num.f32 	%p12, %f1, %f1;
	@%p12 bra 	$L__BB0_6;
	add.rn.f64 	%fd17, %fd1, %fd2;
	bra.uni 	$L__BB0_8;
$L__BB0_6:
	setp.neu.f64 	%p13, %fd3, 0d7FF0000000000000;
	@%p13 bra 	$L__BB0_8;
	setp.lt.s32 	%p14, %r2, 0;
	setp.lt.s32 	%p15, %r3, 0;
	selp.b32 	%r18, 0, 2146435072, %p15;
	and.b32  	%r19, %r3, 2147483647;
	setp.ne.s32 	%p16, %r19, 1071644672;
	or.b32  	%r20, %r18, -2147483648;
	selp.b32 	%r21, %r20, %r18, %p16;
	selp.b32 	%r22, %r21, %r18, %p19;
	selp.b32 	%r23, %r22, %r18, %p14;
	mov.b32 	%r24, 0;
	mov.b64 	%fd17, {%r24, %r23};
$L__BB0_8:
	setp.eq.f32 	%p17, %f1, 0f3F800000;
	setp.eq.s32 	%p18, %r4, 0;
	cvt.rn.f32.f64 	%f2, %fd17;
	selp.f32 	%f3, 0f3F800000, %f2, %p17;
	selp.f32 	%f4, 0f3F800000, %f3, %p18;
	cvta.to.global.u64 	%rd10, %rd4;
	add.s64 	%rd12, %rd10, %rd7;
	st.global.f32 	[%rd12], %f4;
$L__BB0_9:
	ret;

}
	// .globl	powi_backward
.visible .entry powi_backward(
	.param .align 4 .b8 powi_backward_param_0[4],
	.param .u64 powi_backward_param_1,
	.param .u64 .ptr .align 1 powi_backward_param_2,
	.param .u64 .ptr .align 1 powi_backward_param_3,
	.param .u64 .ptr .align 1 powi_backward_param_4
)
{
	.reg .pred 	%p<20>;
	.reg .b32 	%r<26>;
	.reg .b32 	%f<6>;
	.reg .b64 	%rd<16>;
	.reg .b64 	%fd<22>;

	ld.param.u32 	%r5, [powi_backward_param_0];
	ld.param.u64 	%rd6, [powi_backward_param_1];
	ld.param.u64 	%rd3, [powi_backward_param_2];
	ld.param.u64 	%rd4, [powi_backward_param_3];
	ld.param.u64 	%rd5, [powi_backward_param_4];
	mov.u32 	%r6, %ctaid.x;
	mov.u32 	%r7, %ntid.x;
	mov.u32 	%r8, %tid.x;
	mad.lo.s32 	%r9, %r6, %r7, %r8;
	cvt.u64.u32 	%rd1, %r9;
	setp.le.u64 	%p4, %rd6, %rd1;
	@%p4 bra 	$L__BB1_9;
	cvta.to.global.u64 	%rd7, %rd3;
	shl.b64 	%rd8, %rd1, 2;
	add.s64 	%rd9, %rd7, %rd8;
	ld.global.f32 	%f1, [%rd9];
	add.s32 	%r2, %r5, -1;
	cvt.f64.f32 	%fd1, %f1;
	cvt.rn.f64.s32 	%fd2, %r2;
	{
	.reg .b32 %temp; 
	mov.b64 	{%temp, %r3}, %fd1;
	}
	{
	.reg .b32 %temp; 
	mov.b64 	{%temp, %r4}, %fd2;
	}
	shr.u32 	%r10, %r4, 20;
	and.b32  	%r11, %r10, 2047;
	add.s32 	%r12, %r11, -1012;
	mov.b64 	%rd10, %fd2;
	shl.b64 	%rd2, %rd10, %r12;
	setp.eq.s64 	%p19, %rd2, -9223372036854775808;
	abs.f64 	%fd3, %fd1;
	{ // callseq 1, 0
	.param .b64 param0;
	st.param.f64 	[param0], %fd3;
	.param .b64 param1;
	st.param.f64 	[param1], %fd2;
	.param .b64 retval0;
	call.uni (retval0), 
	__internal_accurate_pow, 
	(
	param0, 
	param1
	);
	ld.param.f64 	%fd10, [retval0];
	} // callseq 1
	setp.lt.s32 	%p6, %r3, 0;
	neg.f64 	%fd12, %fd10;
	selp.f64 	%fd13, %fd12, %fd10, %p19;
	selp.f64 	%fd21, %fd13, %fd10, %p6;
	setp.neu.f32 	%p7, %f1, 0f00000000;
	@%p7 bra 	$L__BB1_3;
	setp.eq.s64 	%p8, %rd2, -9223372036854775808;
	abs.f64 	%fd14, %fd2;
	setp.neu.f64 	%p9, %fd14, 0d3FE0000000000000;
	and.pred  	%p19, %p9, %p8;
	selp.b32 	%r13, %r3, 0, %p19;
	setp.lt.s32 	%p10, %r4, 0;
	or.b32  	%r14, %r13, 2146435072;
	selp.b32 	%r15, %r14, %r13, %p10;
	mov.b32 	%r16, 0;
	mov.b64 	%fd21, {%r16, %r15};
$L__BB1_3:
	add.f64 	%fd15, %fd2, %fd1;
	{
	.reg .b32 %temp; 
	mov.b64 	{%temp, %r17}, %fd15;
	}
	and.b32  	%r18, %r17, 2146435072;
	setp.ne.s32 	%p11, %r18, 2146435072;
	@%p11 bra 	$L__BB1_8;
	setp.num.f32 	%p12, %f1, %f1;
	@%p12 bra 	$L__BB1_6;
	add.rn.f64 	%fd21, %fd1, %fd2;
	bra.uni 	$L__BB1_8;
$L__BB1_6:
	setp.neu.f64 	%p13, %fd3, 0d7FF0000000000000;
	@%p13 bra 	$L__BB1_8;
	setp.lt.s32 	%p14, %r3, 0;
	setp.lt.s32 	%p15, %r4, 0;
	selp.b32 	%r19, 0, 2146435072, %p15;
	and.b32  	%r20, %r4, 2147483647;
	setp.ne.s32 	%p16, %r20, 1071644672;
	or.b32  	%r21, %r19, -2147483648;
	selp.b32 	%r22, %r21, %r19, %p16;
	selp.b32 	%r23, %r22, %r19, %p19;
	selp.b32 	%r24, %r23, %r19, %p14;
	mov.b32 	%r25, 0;
	mov.b64 	%fd21, {%r25, %r24};
$L__BB1_8:
	setp.eq.f32 	%p17, %f1, 0f3F800000;
	setp.eq.s32 	%p18, %r2, 0;
	selp.f64 	%fd16, 0d3FF0000000000000, %fd21, %p18;
	selp.f64 	%fd17, 0d3FF0000000000000, %fd16, %p17;
	cvt.rn.f64.s32 	%fd18, %r5;
	mul.f64 	%fd19, %fd17, %fd18;
	cvt.rn.f32.f64 	%f2, %fd19;
	cvta.to.global.u64 	%rd11, %rd5;
	add.s64 	%rd13, %rd11, %rd8;
	ld.global.f32 	%f3, [%rd13];
	cvta.to.global.u64 	%rd14, %rd4;
	add.s64 	%rd15, %rd14, %rd8;
	ld.global.f32 	%f4, [%rd15];
	fma.rn.f32 	%f5, %f3, %f2, %f4;
	st.global.f32 	[%rd15], %f5;
$L__BB1_9:
	ret;

}
.func  (.param .b64 func_retval0) __internal_accurate_pow(
	.param .b64 __internal_accurate_pow_param_0,
	.param .b64 __internal_accurate_pow_param_1
)
{
	.reg .pred 	%p<8>;
	.reg .b32 	%r<49>;
	.reg .b32 	%f<3>;
	.reg .b64 	%fd<109>;

	ld.param.f64 	%fd10, [__internal_accurate_pow_param_0];
	ld.param.f64 	%fd11, [__internal_accurate_pow_param_1];
	{
	.reg .b32 %temp; 
	mov.b64 	{%temp, %r46}, %fd10;
	}
	{
	.reg .b32 %temp; 
	mov.b64 	{%r45, %temp}, %fd10;
	}
	shr.u32 	%r47, %r46, 20;
	setp.gt.u32 	%p1, %r46, 1048575;
	@%p1 bra 	$L__BB2_2;
	mul.f64 	%fd12, %fd10, 0d4350000000000000;
	{
	.reg .b32 %temp; 
	mov.b64 	{%temp, %r46}, %fd12;
	}
	{
	.reg .b32 %temp; 
	mov.b64 	{%r45, %temp}, %fd12;
	}
	shr.u32 	%r16, %r46, 20;
	add.s32 	%r47, %r16, -54;
$L__BB2_2:
	add.s32 	%r48, %r47, -1023;
	and.b32  	%r17, %r46, -2146435073;
	or.b32  	%r18, %r17, 1072693248;
	mov.b64 	%fd107, {%r45, %r18};
	setp.lt.u32 	%p2, %r18, 1073127583;
	@%p2 bra 	$L__BB2_4;
	{
	.reg .b32 %temp; 
	mov.b64 	{%r19, %temp}, %fd107;
	}
	{
	.reg .b32 %temp; 
	mov.b64 	{%temp, %r20}, %fd107;
	}
	add.s32 	%r21, %r20, -1048576;
	mov.b64 	%fd107, {%r19, %r21};
	add.s32 	%r48, %r47, -1022;
$L__BB2_4:
	add.f64 	%fd13, %fd107, 0dBFF0000000000000;
	add.f64 	%fd14, %fd107, 0d3FF0000000000000;
	rcp.approx.ftz.f64 	%fd15, %fd14;
	neg.f64 	%fd16, %fd14;
	fma.rn.f64 	%fd17, %fd16, %fd15, 0d3FF0000000000000;
	fma.rn.f64 	%fd18, %fd17, %fd17, %fd17;
	fma.rn.f64 	%fd19, %fd18, %fd15, %fd15;
	mul.f64 	%fd20, %fd13, %fd19;
	fma.rn.f64 	%fd21, %fd13, %fd19, %fd20;
	mul.f64 	%fd22, %fd21, %fd21;
	fma.rn.f64 	%fd23, %fd22, 0d3EB0F5FF7D2CAFE2, 0d3ED0F5D241AD3B5A;
	fma.rn.f64 	%fd24, %fd23, %fd22, 0d3EF3B20A75488A3F;
	fma.rn.f64 	%fd25, %fd24, %fd22, 0d3F1745CDE4FAECD5;
	fma.rn.f64 	%fd26, %fd25, %fd22, 0d3F3C71C7258A578B;
	fma.rn.f64 	%fd27, %fd26, %fd22, 0d3F6249249242B910;
	fma.rn.f64 	%fd28, %fd27, %fd22, 0d3F89999999999DFB;
	sub.f64 	%fd29, %fd13, %fd21;
	add.f64 	%fd30, %fd29, %fd29;
	neg.f64 	%fd31, %fd21;
	fma.rn.f64 	%fd32, %fd31, %fd13, %fd30;
	mul.f64 	%fd33, %fd19, %fd32;
	fma.rn.f64 	%fd34, %fd22, %fd28, 0d3FB5555555555555;
	mov.f64 	%fd35, 0d3FB5555555555555;
	sub.f64 	%fd36, %fd35, %fd34;
	fma.rn.f64 	%fd37, %fd22, %fd28, %fd36;
	add.f64 	%fd38, %fd37, 0dBC46A4CB00B9E7B0;
	add.f64 	%fd39, %fd34, %fd38;
	sub.f64 	%fd40, %fd34, %fd39;
	add.f64 	%fd41, %fd38, %fd40;
	mul.rn.f64 	%fd42, %fd21, %fd21;
	neg.f64 	%fd43, %fd42;
	fma.rn.f64 	%fd44, %fd21, %fd21, %fd43;
	{
	.reg .b32 %temp; 
	mov.b64 	{%r22, %temp}, %fd33;
	}
	{
	.reg .b32 %temp; 
	mov.b64 	{%temp, %r23}, %fd33;
	}
	add.s32 	%r24, %r23, 1048576;
	mov.b64 	%fd45, {%r22, %r24};
	fma.rn.f64 	%fd46, %fd21, %fd45, %fd44;
	mul.rn.f64 	%fd47, %fd42, %fd21;
	neg.f64 	%fd48, %fd47;
	fma.rn.f64 	%fd49, %fd42, %fd21, %fd48;
	fma.rn.f64 	%fd50, %fd42, %fd33, %fd49;
	fma.rn.f64 	%fd51, %fd46, %fd21, %fd50;
	mul.rn.f64 	%fd52, %fd39, %fd47;
	neg.f64 	%fd53, %fd52;
	fma.rn.f64 	%fd54, %fd39, %fd47, %fd53;
	fma.rn.f64 	%fd55, %fd39, %fd51, %fd54;
	fma.rn.f64 	%fd56, %fd41, %fd47, %fd55;
	add.f64 	%fd57, %fd52, %fd56;
	sub.f64 	%fd58, %fd52, %fd57;
	add.f64 	%fd59, %fd56, %fd58;
	add.f64 	%fd60, %fd21, %fd57;
	sub.f64 	%fd61, %fd21, %fd60;
	add.f64 	%fd62, %fd57, %fd61;
	add.f64 	%fd63, %fd59, %fd62;
	add.f64 	%fd64, %fd33, %fd63;
	add.f64 	%fd65, %fd60, %fd64;
	sub.f64 	%fd66, %fd60, %fd65;
	add.f64 	%fd67, %fd64, %fd66;
	xor.b32  	%r25, %r48, -2147483648;
	mov.b32 	%r26, 1127219200;
	mov.b64 	%fd68, {%r25, %r26};
	mov.b32 	%r27, -2147483648;
	mov.b64 	%fd69, {%r27, %r26};
	sub.f64 	%fd70, %fd68, %fd69;
	fma.rn.f64 	%fd71, %fd70, 0d3FE62E42FEFA39EF, %fd65;
	fma.rn.f64 	%fd72, %fd70, 0dBFE62E42FEFA39EF, %fd71;
	sub.f64 	%fd73, %fd72, %fd65;
	sub.f64 	%fd74, %fd67, %fd73;
	fma.rn.f64 	%fd75, %fd70, 0d3C7ABC9E3B39803F, %fd74;
	add.f64 	%fd76, %fd71, %fd75;
	sub.f64 	%fd77, %fd71, %fd76;
	add.f64 	%fd78, %fd75, %fd77;
	{
	.reg .b32 %temp; 
	mov.b64 	{%temp, %r28}, %fd11;
	}
	{
	.reg .b32 %temp; 
	mov.b64 	{%r29, %temp}, %fd11;
	}
	shl.b32 	%r30, %r28, 1;
	setp.gt.u32 	%p3, %r30, -33554433;
	and.b32  	%r31, %r28, -15728641;
	selp.b32 	%r32, %r31, %r28, %p3;
	mov.b64 	%fd79, {%r29, %r32};
	mul.rn.f64 	%fd80, %fd76, %fd79;
	neg.f64 	%fd81, %fd80;
	fma.rn.f64 	%fd82, %fd76, %fd79, %fd81;
	fma.rn.f64 	%fd83, %fd78, %fd79, %fd82;
	add.f64 	%fd4, %fd80, %fd83;
	sub.f64 	%fd84, %fd80, %fd4;
	add.f64 	%fd5, %fd83, %fd84;
	fma.rn.f64 	%fd85, %fd4, 0d3FF71547652B82FE, 0d4338000000000000;
	{
	.reg .b32 %temp; 
	mov.b64 	{%r13, %temp}, %fd85;
	}
	mov.f64 	%fd86, 0dC338000000000000;
	add.rn.f64 	%fd87, %fd85, %fd86;
	fma.rn.f64 	%fd88, %fd87, 0dBFE62E42FEFA39EF, %fd4;
	fma.rn.f64 	%fd89, %fd87, 0dBC7ABC9E3B39803F, %fd88;
	fma.rn.f64 	%fd90, %fd89, 0d3E5ADE1569CE2BDF, 0d3E928AF3FCA213EA;
	fma.rn.f64 	%fd91, %fd90, %fd89, 0d3EC71DEE62401315;
	fma.rn.f64 	%fd92, %fd91, %fd89, 0d3EFA01997C89EB71;
	fma.rn.f64 	%fd93, %fd92, %fd89, 0d3F2A01A014761F65;
	fma.rn.f64 	%fd94, %fd93, %fd89, 0d3F56C16C1852B7AF;
	fma.rn.f64 	%fd95, %fd94, %fd89, 0d3F81111111122322;
	fma.rn.f64 	%fd96, %fd95, %fd89, 0d3FA55555555502A1;
	fma.rn.f64 	%fd97, %fd96, %fd89, 0d3FC5555555555511;
	fma.rn.f64 	%fd98, %fd97, %fd89, 0d3FE000000000000B;
	fma.rn.f64 	%fd99, %fd98, %fd89, 0d3FF0000000000000;
	fma.rn.f64 	%fd100, %fd99, %fd89, 0d3FF0000000000000;
	{
	.reg .b32 %temp; 
	mov.b64 	{%r14, %temp}, %fd100;
	}
	{
	.reg .b32 %temp; 
	mov.b64 	{%temp, %r15}, %fd100;
	}
	shl.b32 	%r33, %r13, 20;
	add.s32 	%r34, %r33, %r15;
	mov.b64 	%fd108, {%r14, %r34};
	{
	.reg .b32 %temp; 
	mov.b64 	{%temp, %r35}, %fd4;
	}
	mov.b32 	%f2, %r35;
	abs.f32 	%f1, %f2;
	setp.lt.f32 	%p4, %f1, 0f4086232B;
	@%p4 bra 	$L__BB2_7;
	setp.lt.f64 	%p5, %fd4, 0d0000000000000000;
	add.f64 	%fd101, %fd4, 0d7FF0000000000000;
	selp.f64 	%fd108, 0d0000000000000000, %fd101, %p5;
	setp.geu.f32 	%p6, %f1, 0f40874800;
	@%p6 bra 	$L__BB2_7;
	shr.u32 	%r36, %r13, 31;
	add.s32 	%r37, %r13, %r36;
	shr.s32 	%r38, %r37, 1;
	shl.b32 	%r39, %r38, 20;
	add.s32 	%r40, %r15, %r39;
	mov.b64 	%fd102, {%r14, %r40};
	sub.s32 	%r41, %r13, %r38;
	shl.b32 	%r42, %r41, 20;
	add.s32 	%r43, %r42, 1072693248;
	mov.b32 	%r44, 0;
	mov.b64 	%fd103, {%r44, %r43};
	mul.f64 	%fd108, %fd103, %fd102;
$L__BB2_7:
	abs.f64 	%fd104, %fd108;
	setp.eq.f64 	%p7, %fd104, 0d7FF0000000000000;
	fma.rn.f64 	%fd105, %fd108, %fd5, %fd108;
	selp.f64 	%fd106, %fd108, %fd105, %p7;
	st.param.f64 	[func_retval0], %fd106;
	ret;

}


// ===== COMPILED SASS (sm_100) =====

	.target	sm_100

	.elftype	@"ET_EXEC"


//--------------------- .note.nv.tkinfo           --------------------------
	.section	.note.nv.tkinfo,"",@"SHT_NOTE"
	.sectionflags	@"SHF_NOTE_NV_TKINFO"
	.tkinfo
        /*0018*/ 	.word	0x00000002
        /*0030*/ 	.string	""
        /*0030*/ 	.string	"ptxas"
        /*0030*/ 	.string	"Cuda compilation tools, release 13.0, V13.0.88"
        /*0030*/ 	.string	"Build cuda_13.0.r13.0/compiler.36424714_0"
        /*0030*/ 	.string	"-arch sm_100 -m 64 "



//--------------------- .note.nv.cuinfo           --------------------------
	.section	.note.nv.cuinfo,"",@"SHT_NOTE"
	.sectionflags	@"SHF_NOTE_NV_CUINFO"
        /*0018*/ 	.short	0x0002
        /*001a*/ 	.short	0x0064
        /*001c*/ 	.short	0x0082
	.zero		2


//--------------------- .nv.info                  --------------------------
	.section	.nv.info,"",@"SHT_CUDA_INFO"
	.align	4


	//----- nvinfo : EIATTR_REGCOUNT
	.align		4
        /*0000*/ 	.byte	0x04, 0x2f
        /*0002*/ 	.short	(.L_1 - .L_0)
	.align		4
.L_0:
        /*0004*/ 	.word	index@(powi_forward)
        /*0008*/ 	.word	0x0000001e


	//----- nvinfo : EIATTR_FRAME_SIZE
	.align		4
.L_1:
        /*000c*/ 	.byte	0x04, 0x11
        /*000e*/ 	.short	(.L_3 - .L_2)
	.align		4
.L_2:
        /*0010*/ 	.word	index@($powi_forward$__internal_accurate_pow)
        /*0014*/ 	.word	0x00000000


	//----- nvinfo : EIATTR_FRAME_SIZE
	.align		4
.L_3:
        /*0018*/ 	.byte	0x04, 0x11
        /*001a*/ 	.short	(.L_5 - .L_4)
	.align		4
.L_4:
        /*001c*/ 	.word	index@(powi_forward)
        /*0020*/ 	.word	0x00000000


	//----- nvinfo : EIATTR_REGCOUNT
	.align		4
.L_5:
        /*0024*/ 	.byte	0x04, 0x2f
        /*0026*/ 	.short	(.L_7 - .L_6)
	.align		4
.L_6:
        /*0028*/ 	.word	index@(powi_backward)
        /*002c*/ 	.word	0x0000001e


	//----- nvinfo : EIATTR_FRAME_SIZE
	.align		4
.L_7:
        /*0030*/ 	.byte	0x04, 0x11
        /*0032*/ 	.short	(.L_9 - .L_8)
	.align		4
.L_8:
        /*0034*/ 	.word	index@($powi_backward$__internal_accurate_pow)
        /*0038*/ 	.word	0x00000000


	//----- nvinfo : EIATTR_FRAME_SIZE
	.align		4
.L_9:
        /*003c*/ 	.byte	0x04, 0x11
        /*003e*/ 	.short	(.L_11 - .L_10)
	.align		4
.L_10:
        /*0040*/ 	.word	index@(powi_backward)
        /*0044*/ 	.word	0x00000000


	//----- nvinfo : EIATTR_MIN_STACK_SIZE
	.align		4
.L_11:
        /*0048*/ 	.byte	0x04, 0x12
        /*004a*/ 	.short	(.L_13 - .L_12)
	.align		4
.L_12:
        /*004c*/ 	.word	index@(powi_backward)
        /*0050*/ 	.word	0x00000000


	//----- nvinfo : EIATTR_MIN_STACK_SIZE
	.align		4
.L_13:
        /*0054*/ 	.byte	0x04, 0x12
        /*0056*/ 	.short	(.L_15 - .L_14)
	.align		4
.L_14:
        /*0058*/ 	.word	index@(powi_forward)
        /*005c*/ 	.word	0x00000000
.L_15:


//--------------------- .nv.compat                --------------------------
	.section	.nv.compat,"",@"SHT_CUDA_COMPAT_INFO"
	.align	4
        /*0000*/ 	.byte	0x02, 0x09, 0x00, 0x00, 0x02, 0x02, 0x01, 0x00, 0x02, 0x05, 0x05, 0x00, 0x03, 0x07, 0x01, 0x01
        /*0010*/ 	.byte	0x02, 0x03, 0x00, 0x00, 0x02, 0x06, 0x01, 0x00, 0x04, 0x0b, 0x08, 0x00, 0x01, 0x00, 0x00, 0x00
        /*0020*/ 	.byte	0x00, 0x00, 0x00, 0x00


//--------------------- .nv.info.powi_backward    --------------------------
	.section	.nv.info.powi_backward,"",@"SHT_CUDA_INFO"
	.sectionflags	@""
	.align	4


	//----- nvinfo : EIATTR_CUDA_API_VERSION
	.align		4
        /*0000*/ 	.byte	0x04, 0x37
        /*0002*/ 	.short	(.L_17 - .L_16)
.L_16:
        /*0004*/ 	.word	0x00000082


	//----- nvinfo : EIATTR_KPARAM_INFO
	.align		4
.L_17:
        /*0008*/ 	.byte	0x04, 0x17
        /*000a*/ 	.short	(.L_19 - .L_18)
.L_18:
        /*000c*/ 	.word	0x00000000
        /*0010*/ 	.short	0x0004
        /*0012*/ 	.short	0x0020
        /*0014*/ 	.byte	0x00, 0xf5, 0x21, 0x00


	//----- nvinfo : EIATTR_KPARAM_INFO
	.align		4
.L_19:
        /*0018*/ 	.byte	0x04, 0x17
        /*001a*/ 	.short	(.L_21 - .L_20)
.L_20:
        /*001c*/ 	.word	0x00000000
        /*0020*/ 	.short	0x0003
        /*0022*/ 	.short	0x0018
        /*0024*/ 	.byte	0x00, 0xf5, 0x21, 0x00


	//----- nvinfo : EIATTR_KPARAM_INFO
	.align		4
.L_21:
        /*0028*/ 	.byte	0x04, 0x17
        /*002a*/ 	.short	(.L_23 - .L_22)
.L_22:
        /*002c*/ 	.word	0x00000000
        /*0030*/ 	.short	0x0002
        /*0032*/ 	.short	0x0010
        /*0034*/ 	.byte	0x00, 0xf5, 0x21, 0x00


	//----- nvinfo : EIATTR_KPARAM_INFO
	.align		4
.L_23:
        /*0038*/ 	.byte	0x04, 0x17
        /*003a*/ 	.short	(.L_25 - .L_24)
.L_24:
        /*003c*/ 	.word	0x00000000
        /*0040*/ 	.short	0x0001
        /*0042*/ 	.short	0x0008
        /*0044*/ 	.byte	0x00, 0xf0, 0x21, 0x00


	//----- nvinfo : EIATTR_KPARAM_INFO
	.align		4
.L_25:
        /*0048*/ 	.byte	0x04, 0x17
        /*004a*/ 	.short	(.L_27 - .L_26)
.L_26:
        /*004c*/ 	.word	0x00000000
        /*0050*/ 	.short	0x0000
        /*0052*/ 	.short	0x0000
        /*0054*/ 	.byte	0x00, 0xf0, 0x11, 0x00


	//----- nvinfo : EIATTR_SPARSE_MMA_MASK
	.align		4
.L_27:
        /*0058*/ 	.byte	0x03, 0x50
        /*005a*/ 	.short	0x0000


	//----- nvinfo : EIATTR_MAXREG_COUNT
	.align		4
        /*005c*/ 	.byte	0x03, 0x1b
        /*005e*/ 	.short	0x00ff


	//----- nvinfo : EIATTR_MERCURY_ISA_VERSION
	.align		4
        /*0060*/ 	.byte	0x03, 0x5f
        /*0062*/ 	.short	0x0101


	//----- nvinfo : EIATTR_VRC_CTA_INIT_COUNT
	.align		4
        /*0064*/ 	.byte	0x02, 0x4a
	.zero		1
	.zero		1


	//----- nvinfo : EIATTR_EXIT_INSTR_OFFSETS
	.align		4
        /*0068*/ 	.byte	0x04, 0x1c
        /*006a*/ 	.short	(.L_29 - .L_28)


	//   ....[0]....
.L_28:
        /*006c*/ 	.word	0x00000080


	//   ....[1]....
        /*0070*/ 	.word	0x00000580


	//----- nvinfo : EIATTR_CRS_STACK_SIZE
	.align		4
.L_29:
        /*0074*/ 	.byte	0x04, 0x1e
        /*0076*/ 	.short	(.L_31 - .L_30)
.L_30:
        /*0078*/ 	.word	0x00000000


	//----- nvinfo : EIATTR_CBANK_PARAM_SIZE
	.align		4
.L_31:
        /*007c*/ 	.byte	0x03, 0x19
        /*007e*/ 	.short	0x0028


	//----- nvinfo : EIATTR_PARAM_CBANK
	.align		4
        /*0080*/ 	.byte	0x04, 0x0a
        /*0082*/ 	.short	(.L_33 - .L_32)
	.align		4
.L_32:
        /*0084*/ 	.word	index@(.nv.constant0.powi_backward)
        /*0088*/ 	.short	0x0380
        /*008a*/ 	.short	0x0028


	//----- nvinfo : EIATTR_SW_WAR
	.align		4
.L_33:
        /*008c*/ 	.byte	0x04, 0x36
        /*008e*/ 	.short	(.L_35 - .L_34)
.L_34:
        /*0090*/ 	.word	0x00000008
.L_35:


//--------------------- .nv.info.powi_forward     --------------------------
	.section	.nv.info.powi_forward,"",@"SHT_CUDA_INFO"
	.sectionflags	@""
	.align	4


	//----- nvinfo : EIATTR_CUDA_API_VERSION
	.align		4
        /*0000*/ 	.byte	0x04, 0x37
        /*0002*/ 	.short	(.L_37 - .L_36)
.L_36:
        /*0004*/ 	.word	0x00000082


	//----- nvinfo : EIATTR_KPARAM_INFO
	.align		4
.L_37:
        /*0008*/ 	.byte	0x04, 0x17
        /*000a*/ 	.short	(.L_39 - .L_38)
.L_38:
        /*000c*/ 	.word	0x00000000
        /*0010*/ 	.short	0x0003
        /*0012*/ 	.short	0x0018
        /*0014*/ 	.byte	0x00, 0xf5, 0x21, 0x00


	//----- nvinfo : EIATTR_KPARAM_INFO
	.align		4
.L_39:
        /*0018*/ 	.byte	0x04, 0x17
        /*001a*/ 	.short	(.L_41 - .L_40)
.L_40:
        /*001c*/ 	.word	0x00000000
        /*0020*/ 	.short	0x0002
        /*0022*/ 	.short	0x0010
        /*0024*/ 	.byte	0x00, 0xf5, 0x21, 0x00


	//----- nvinfo : EIATTR_KPARAM_INFO
	.align		4
.L_41:
        /*0028*/ 	.byte	0x04, 0x17
        /*002a*/ 	.short	(.L_43 - .L_42)
.L_42:
        /*002c*/ 	.word	0x00000000
        /*0030*/ 	.short	0x0001
        /*0032*/ 	.short	0x0008
        /*0034*/ 	.byte	0x00, 0xf0, 0x21, 0x00


	//----- nvinfo : EIATTR_KPARAM_INFO
	.align		4
.L_43:
        /*0038*/ 	.byte	0x04, 0x17
        /*003a*/ 	.short	(.L_45 - .L_44)
.L_44:
        /*003c*/ 	.word	0x00000000
        /*0040*/ 	.short	0x0000
        /*0042*/ 	.short	0x0000
        /*0044*/ 	.byte	0x00, 0xf0, 0x11, 0x00


	//----- nvinfo : EIATTR_SPARSE_MMA_MASK
	.align		4
.L_45:
        /*0048*/ 	.byte	0x03, 0x50
        /*004a*/ 	.short	0x0000


	//----- nvinfo : EIATTR_MAXREG_COUNT
	.align		4
        /*004c*/ 	.byte	0x03, 0x1b
        /*004e*/ 	.short	0x00ff


	//----- nvinfo : EIATTR_MERCURY_ISA_VERSION
	.align		4
        /*0050*/ 	.byte	0x03, 0x5f
        /*0052*/ 	.short	0x0101


	//----- nvinfo : EIATTR_VRC_CTA_INIT_COUNT
	.align		4
        /*0054*/ 	.byte	0x02, 0x4a
	.zero		1
	.zero		1


	//----- nvinfo : EIATTR_EXIT_INSTR_OFFSETS
	.align		4
        /*0058*/ 	.byte	0x04, 0x1c
        /*005a*/ 	.short	(.L_47 - .L_46)


	//   ....[0]....
.L_46:
        /*005c*/ 	.word	0x00000080


	//   ....[1]....
        /*0060*/ 	.word	0x000004d0


	//----- nvinfo : EIATTR_CRS_STACK_SIZE
	.align		4
.L_47:
        /*0064*/ 	.byte	0x04, 0x1e
        /*0066*/ 	.short	(.L_49 - .L_48)
.L_48:
        /*0068*/ 	.word	0x00000000


	//----- nvinfo : EIATTR_CBANK_PARAM_SIZE
	.align		4
.L_49:
        /*006c*/ 	.byte	0x03, 0x19
        /*006e*/ 	.short	0x0020


	//----- nvinfo : EIATTR_PARAM_CBANK
	.align		4
        /*0070*/ 	.byte	0x04, 0x0a
        /*0072*/ 	.short	(.L_51 - .L_50)
	.align		4
.L_50:
        /*0074*/ 	.word	index@(.nv.constant0.powi_forward)
        /*0078*/ 	.short	0x0380
        /*007a*/ 	.short	0x0020


	//----- nvinfo : EIATTR_SW_WAR
	.align		4
.L_51:
        /*007c*/ 	.byte	0x04, 0x36
        /*007e*/ 	.short	(.L_53 - .L_52)
.L_52:
        /*0080*/ 	.word	0x00000008
.L_53:


//--------------------- .nv.callgraph             --------------------------
	.section	.nv.callgraph,"",@"SHT_CUDA_CALLGRAPH"
	.align	4
	.sectionentsize	8
	.align		4
        /*0000*/ 	.word	0x00000000
	.align		4
        /*0004*/ 	.word	0xffffffff
	.align		4
        /*0008*/ 	.word	0x00000000
	.align		4
        /*000c*/ 	.word	0xfffffffe
	.align		4
        /*0010*/ 	.word	0x00000000
	.align		4
        /*0014*/ 	.word	0xfffffffd
	.align		4
        /*0018*/ 	.word	0x00000000
	.align		4
        /*001c*/ 	.word	0xfffffffc


//--------------------- .text.powi_backward       --------------------------
	.section	.text.powi_backward,"ax",@progbits
	.align	128
        .global         powi_backward
        .type           powi_backward,@function
        .size           powi_backward,(.L_x_10 - powi_backward)
        .other          powi_backward,@"STO_CUDA_ENTRY STV_DEFAULT"
powi_backward:
.text.powi_backward:
[----:B------:R-:W-:Y:S01]  /*0000*/  LDC R1, c[0x0][0x37c] ;  /* 0x0000df00ff017b82 */ /* 0x000fe20000000800 */
[----:B------:R-:W0:Y:S07]  /*0010*/  S2R R0, SR_TID.X ;  /* 0x0000000000007919 */ /* 0x000e2e0000002100 */
[----:B------:R-:W0:Y:S01]  /*0020*/  S2UR UR4, SR_CTAID.X ;  /* 0x00000000000479c3 */ /* 0x000e220000002500 */
[----:B------:R-:W1:Y:S07]  /*0030*/  LDCU.64 UR6, c[0x0][0x388] ;  /* 0x00007100ff0677ac */ /* 0x000e6e0008000a00 */
[----:B------:R-:W0:Y:S02]  /*0040*/  LDC R3, c[0x0][0x360] ;  /* 0x0000d800ff037b82 */ /* 0x000e240000000800 */
[----:B0-----:R-:W-:-:S05]  /*0050*/  IMAD R3, R3, UR4, R0 ;  /* 0x0000000403037c24 */ /* 0x001fca000f8e0200 */
[----:B-1----:R-:W-:-:S04]  /*0060*/  ISETP.GE.U32.AND P0, PT, R3, UR6, PT ;  /* 0x0000000603007c0c */ /* 0x002fc8000bf06070 */
[----:B------:R-:W-:-:S13]  /*0070*/  ISETP.GE.U32.AND.EX P0, PT, RZ, UR7, PT, P0 ;  /* 0x00000007ff007c0c */ /* 0x000fda000bf06100 */
[----:B------:R-:W-:Y:S05]  /*0080*/  @P0 EXIT ;  /* 0x000000000000094d */ /* 0x000fea0003800000 */
[----:B------:R-:W0:Y:S01]  /*0090*/  LDCU.64 UR4, c[0x0][0x390] ;  /* 0x00007200ff0477ac */ /* 0x000e220008000a00 */
[----:B------:R-:W-:Y:S01]  /*00a0*/  IMAD.SHL.U32 R2, R3, 0x4, RZ ;  /* 0x0000000403027824 */ /* 0x000fe200078e00ff */
[----:B------:R-:W-:Y:S01]  /*00b0*/  SHF.R.U32.HI R3, RZ, 0x1e, R3 ;  /* 0x0000001eff037819 */ /* 0x000fe20000011603 */
[----:B------:R-:W1:Y:S03]  /*00c0*/  LDCU.64 UR6, c[0x0][0x358] ;  /* 0x00006b00ff0677ac */ /* 0x000e660008000a00 */
[----:B0-----:R-:W-:Y:S01]  /*00d0*/  IADD3 R8, P0, PT, R2, UR4, RZ ;  /* 0x0000000402087c10 */ /* 0x001fe2000ff1e0ff */
[----:B------:R-:W0:Y:S03]  /*00e0*/  LDCU UR4, c[0x0][0x380] ;  /* 0x00007000ff0477ac */ /* 0x000e260008000800 */
[----:B------:R-:W-:-:S05]  /*00f0*/  IADD3.X R9, PT, PT, R3, UR5, RZ, P0, !PT ;  /* 0x0000000503097c10 */ /* 0x000fca00087fe4ff */
[----:B-1----:R-:W2:Y:S01]  /*0100*/  LDG.E R4, desc[UR6][R8.64] ;  /* 0x0000000608047981 */ /* 0x002ea2000c1e1900 */
[----:B------:R-:W-:Y:S01]  /*0110*/  BSSY.RECONVERGENT B0, `(.L_x_0) ;  /* 0x000000e000007945 */ /* 0x000fe20003800200 */
[----:B0-----:R-:W-:-:S09]  /*0120*/  UIADD3 UR4, UPT, UPT, UR4, -0x1, URZ ;  /* 0xffffffff04047890 */ /* 0x001fd2000fffe0ff */
[----:B------:R-:W0:Y:S02]  /*0130*/  I2F.F64 R6, UR4 ;  /* 0x0000000400067d12 */ /* 0x000e240008201c00 */
[----:B0-----:R-:W-:-:S04]  /*0140*/  SHF.R.U32.HI R0, RZ, 0x14, R7 ;  /* 0x00000014ff007819 */ /* 0x001fc80000011607 */
[----:B------:R-:W-:-:S05]  /*0150*/  LOP3.LUT R0, R0, 0x7ff, RZ, 0xc0, !PT ;  /* 0x000007ff00007812 */ /* 0x000fca00078ec0ff */
[----:B------:R-:W-:Y:S01]  /*0160*/  VIADD R11, R0, 0xfffffc0c ;  /* 0xfffffc0c000b7836 */ /* 0x000fe20000000000 */
[----:B------:R-:W-:-:S04]  /*0170*/  MOV R0, 0x1f0 ;  /* 0x000001f000007802 */ /* 0x000fc80000000f00 */
[CC--:B------:R-:W-:Y:S02]  /*0180*/  SHF.L.U32 R5, R6.reuse, R11.reuse, RZ ;  /* 0x0000000b06057219 */ /* 0x0c0fe400000006ff */
[----:B------:R-:W-:Y:S02]  /*0190*/  SHF.L.U64.HI R26, R6, R11, R7 ;  /* 0x0000000b061a7219 */ /* 0x000fe40000010207 */
[----:B------:R-:W-:-:S04]  /*01a0*/  ISETP.NE.U32.AND P0, PT, R5, RZ, PT ;  /* 0x000000ff0500720c */ /* 0x000fc80003f05070 */
[----:B------:R-:W-:-:S04]  /*01b0*/  ISETP.NE.AND.EX P0, PT, R26, -0x80000000, PT, P0 ;  /* 0x800000001a00780c */ /* 0x000fc80003f05300 */
[----:B------:R-:W-:Y:S01]  /*01c0*/  PLOP3.LUT P0, PT, P0, PT, PT, 0x8, 0x80 ;  /* 0x000000000080781c */ /* 0x000fe2000070e170 */
[----:B--2---:R0:W1:-:S12]  /*01d0*/  F2F.F64.F32 R8, R4 ;  /* 0x0000000400087310 */ /* 0x0040580000201800 */
[----:B01----:R-:W-:Y:S05]  /*01e0*/  CALL.REL.NOINC `($powi_backward$__internal_accurate_pow) ;  /* 0x0000000000e87944 */ /* 0x003fea0003c00000 */
[----:B------:R-:W-:Y:S05]  /*01f0*/  BSYNC.RECONVERGENT B0 ;  /* 0x0000000000007941 */ /* 0x000fea0003800200 */
.L_x_0:
[----:B------:R-:W-:Y:S01]  /*0200*/  FSETP.NEU.AND P2, PT, R4, RZ, PT ;  /* 0x000000ff0400720b */ /* 0x000fe20003f4d000 */
[----:B------:R-:W-:Y:S01]  /*0210*/  IMAD.MOV.U32 R10, RZ, RZ, R15 ;  /* 0x000000ffff0a7224 */ /* 0x000fe200078e000f */
[----:B------:R-:W-:Y:S01]  /*0220*/  BSSY.RECONVERGENT B0, `(.L_x_1) ;  /* 0x0000021000007945 */ /* 0x000fe20003800200 */
[----:B------:R-:W-:Y:S01]  /*0230*/  IMAD.MOV.U32 R11, RZ, RZ, R18 ;  /* 0x000000ffff0b7224 */ /* 0x000fe200078e0012 */
[----:B------:R-:W-:-:S05]  /*0240*/  ISETP.GE.OR P3, PT, R7, RZ, P2 ;  /* 0x000000ff0700720c */ /* 0x000fca0001766670 */
[----:B------:R-:W-:Y:S02]  /*0250*/  DADD R12, -RZ, -R10 ;  /* 0x00000000ff0c7229 */ /* 0x000fe4000000090a */
[----:B------:R-:W-:Y:S02]  /*0260*/  DADD R10, R8, R6 ;  /* 0x00000000080a7229 */ /* 0x000fe40000000006 */
[----:B------:R-:W-:-:S04]  /*0270*/  @!P2 ISETP.NE.U32.AND P1, PT, R5, RZ, PT ;  /* 0x000000ff0500a20c */ /* 0x000fc80003f25070 */
[----:B------:R-:W-:Y:S02]  /*0280*/  @!P2 ISETP.NE.AND.EX P1, PT, R26, -0x80000000, PT, P1 ;  /* 0x800000001a00a80c */ /* 0x000fe40003f25310 */
[----:B------:R-:W-:Y:S02]  /*0290*/  FSEL R0, R12, R15, P0 ;  /* 0x0000000f0c007208 */ /* 0x000fe40000000000 */
[----:B------:R-:W-:Y:S02]  /*02a0*/  LOP3.LUT R10, R11, 0x7ff00000, RZ, 0xc0, !PT ;  /* 0x7ff000000b0a7812 */ /* 0x000fe400078ec0ff */
[----:B------:R-:W-:Y:S02]  /*02b0*/  FSEL R13, R13, R18, P0 ;  /* 0x000000120d0d7208 */ /* 0x000fe40000000000 */
[----:B------:R-:W-:-:S05]  /*02c0*/  ISETP.NE.AND P4, PT, R10, 0x7ff00000, PT ;  /* 0x7ff000000a00780c */ /* 0x000fca0003f85270 */
[----:B------:R-:W-:Y:S01]  /*02d0*/  @!P2 DSETP.NEU.AND P0, PT, |R6|, 0.5, !P1 ;  /* 0x3fe000000600a42a */ /* 0x000fe20004f0d200 */
[----:B------:R-:W-:-:S04]  /*02e0*/  ISETP.GE.AND P1, PT, R9, RZ, PT ;  /* 0x000000ff0900720c */ /* 0x000fc80003f26270 */
[----:B------:R-:W-:Y:S01]  /*02f0*/  FSEL R10, R0, R15, !P1 ;  /* 0x0000000f000a7208 */ /* 0x000fe20004800000 */
[----:B------:R-:W-:Y:S01]  /*0300*/  @!P2 IMAD.MOV.U32 R10, RZ, RZ, RZ ;  /* 0x000000ffff0aa224 */ /* 0x000fe200078e00ff */
[----:B------:R-:W-:Y:S02]  /*0310*/  @!P2 SEL R5, R9, RZ, P0 ;  /* 0x000000ff0905a207 */ /* 0x000fe40000000000 */
[----:B------:R-:W-:Y:S02]  /*0320*/  FSEL R11, R13, R18, !P1 ;  /* 0x000000120d0b7208 */ /* 0x000fe40004800000 */
[----:B------:R-:W-:-:S05]  /*0330*/  @!P3 LOP3.LUT R5, R5, 0x7ff00000, RZ, 0xfc, !PT ;  /* 0x7ff000000505b812 */ /* 0x000fca00078efcff */
[----:B------:R-:W-:Y:S01]  /*0340*/  @!P2 IMAD.MOV.U32 R11, RZ, RZ, R5 ;  /* 0x000000ffff0ba224 */ /* 0x000fe200078e0005 */
[----:B------:R-:W-:Y:S06]  /*0350*/  @P4 BRA `(.L_x_2) ;  /* 0x0000000000344947 */ /* 0x000fec0003800000 */
[----:B------:R-:W-:-:S13]  /*0360*/  FSETP.NAN.AND P2, PT, R4, R4, PT ;  /* 0x000000040400720b */ /* 0x000fda0003f48000 */
[----:B------:R-:W-:Y:S01]  /*0370*/  @P2 DADD R10, R8, R6 ;  /* 0x00000000080a2229 */ /* 0x000fe20000000006 */
[----:B------:R-:W-:Y:S10]  /*0380*/  @P2 BRA `(.L_x_2) ;  /* 0x0000000000282947 */ /* 0x000ff40003800000 */
[----:B------:R-:W-:-:S14]  /*0390*/  DSETP.NEU.AND P2, PT, |R8|, +INF , PT ;  /* 0x7ff000000800742a */ /* 0x000fdc0003f4d200 */
[----:B------:R-:W-:Y:S05]  /*03a0*/  @P2 BRA `(.L_x_2) ;  /* 0x0000000000202947 */ /* 0x000fea0003800000 */
[C---:B------:R-:W-:Y:S01]  /*03b0*/  ISETP.GE.AND P2, PT, R7.reuse, RZ, PT ;  /* 0x000000ff0700720c */ /* 0x040fe20003f46270 */
[----:B------:R-:W-:Y:S01]  /*03c0*/  IMAD.MOV.U32 R10, RZ, RZ, RZ ;  /* 0x000000ffff0a7224 */ /* 0x000fe200078e00ff */
[----:B------:R-:W-:Y:S02]  /*03d0*/  LOP3.LUT R6, R7, 0x7fffffff, RZ, 0xc0, !PT ;  /* 0x7fffffff07067812 */ /* 0x000fe400078ec0ff */
[----:B------:R-:W-:Y:S02]  /*03e0*/  SEL R11, RZ, 0x7ff00000, !P2 ;  /* 0x7ff00000ff0b7807 */ /* 0x000fe40005000000 */
[----:B------:R-:W-:-:S03]  /*03f0*/  ISETP.NE.AND P2, PT, R6, 0x3fe00000, PT ;  /* 0x3fe000000600780c */ /* 0x000fc60003f45270 */
[----:B------:R-:W-:-:S05]  /*0400*/  VIADD R0, R11, 0x80000000 ;  /* 0x800000000b007836 */ /* 0x000fca0000000000 */
[----:B------:R-:W-:-:S04]  /*0410*/  SEL R0, R0, R11, P2 ;  /* 0x0000000b00007207 */ /* 0x000fc80001000000 */
[----:B------:R-:W-:-:S07]  /*0420*/  @!P1 SEL R11, R0, R11, P0 ;  /* 0x0000000b000b9207 */ /* 0x000fce0000000000 */
.L_x_2:
[----:B------:R-:W-:Y:S05]  /*0430*/  BSYNC.RECONVERGENT B0 ;  /* 0x0000000000007941 */ /* 0x000fea0003800200 */
.L_x_1:
[----:B------:R-:W0:Y:S01]  /*0440*/  LDCU.64 UR8, c[0x0][0x3a0] ;  /* 0x00007400ff0877ac */ /* 0x000e220008000a00 */
[----:B------:R-:W1:Y:S01]  /*0450*/  LDCU.64 UR10, c[0x0][0x398] ;  /* 0x00007300ff0a77ac */ /* 0x000e620008000a00 */
[----:B------:R-:W2:Y:S01]  /*0460*/  LDCU UR5, c[0x0][0x380] ;  /* 0x00007000ff0577ac */ /* 0x000ea20008000800 */
[C---:B0-----:R-:W-:Y:S02]  /*0470*/  IADD3 R8, P0, PT, R2.reuse, UR8, RZ ;  /* 0x0000000802087c10 */ /* 0x041fe4000ff1e0ff */
[----:B-1----:R-:W-:Y:S02]  /*0480*/  IADD3 R6, P1, PT, R2, UR10, RZ ;  /* 0x0000000a02067c10 */ /* 0x002fe4000ff3e0ff */
[C---:B------:R-:W-:Y:S02]  /*0490*/  IADD3.X R9, PT, PT, R3.reuse, UR9, RZ, P0, !PT ;  /* 0x0000000903097c10 */ /* 0x040fe400087fe4ff */
[----:B------:R-:W-:-:S04]  /*04a0*/  IADD3.X R7, PT, PT, R3, UR11, RZ, P1, !PT ;  /* 0x0000000b03077c10 */ /* 0x000fc80008ffe4ff */
[----:B------:R-:W3:Y:S04]  /*04b0*/  LDG.E R9, desc[UR6][R8.64] ;  /* 0x0000000608097981 */ /* 0x000ee8000c1e1900 */
[----:B------:R-:W3:Y:S01]  /*04c0*/  LDG.E R13, desc[UR6][R6.64] ;  /* 0x00000006060d7981 */ /* 0x000ee2000c1e1900 */
[----:B------:R-:W-:Y:S01]  /*04d0*/  ISETP.NE.AND P1, PT, RZ, UR4, PT ;  /* 0x00000004ff007c0c */ /* 0x000fe2000bf25270 */
[----:B--2---:R-:W0:Y:S01]  /*04e0*/  I2F.F64 R2, UR5 ;  /* 0x0000000500027d12 */ /* 0x004e220008201c00 */
[----:B------:R-:W-:Y:S02]  /*04f0*/  FSETP.NEU.AND P0, PT, R4, 1, PT ;  /* 0x3f8000000400780b */ /* 0x000fe40003f0d000 */
[----:B------:R-:W-:Y:S02]  /*0500*/  FSEL R4, R10, RZ, P1 ;  /* 0x000000ff0a047208 */ /* 0x000fe40000800000 */
[----:B------:R-:W-:-:S02]  /*0510*/  FSEL R10, R11, 1.875, P1 ;  /* 0x3ff000000b0a7808 */ /* 0x000fc40000800000 */
[----:B------:R-:W-:Y:S02]  /*0520*/  FSEL R4, R4, RZ, P0 ;  /* 0x000000ff04047208 */ /* 0x000fe40000000000 */
[----:B------:R-:W-:-:S06]  /*0530*/  FSEL R5, R10, 1.875, P0 ;  /* 0x3ff000000a057808 */ /* 0x000fcc0000000000 */
[----:B0-----:R-:W-:-:S10]  /*0540*/  DMUL R2, R2, R4 ;  /* 0x0000000402027228 */ /* 0x001fd40000000000 */
[----:B------:R-:W3:Y:S02]  /*0550*/  F2F.F32.F64 R2, R2 ;  /* 0x0000000200027310 */ /* 0x000ee40000301000 */
[----:B---3--:R-:W-:-:S05]  /*0560*/  FFMA R9, R2, R9, R13 ;  /* 0x0000000902097223 */ /* 0x008fca000000000d */
[----:B------:R-:W-:Y:S01]  /*0570*/  STG.E desc[UR6][R6.64], R9 ;  /* 0x0000000906007986 */ /* 0x000fe2000c101906 */
[----:B------:R-:W-:Y:S05]  /*0580*/  EXIT ;  /* 0x000000000000794d */ /* 0x000fea0003800000 */
        .type           $powi_backward$__internal_accurate_pow,@function
        .size           $powi_backward$__internal_accurate_pow,(.L_x_10 - $powi_backward$__internal_accurate_pow)
$powi_backward$__internal_accurate_pow:
[----:B------:R-:W-:Y:S01]  /*0590*/  DADD R20, -RZ, |R8| ;  /* 0x00000000ff147229 */ /* 0x000fe20000000508 */
[----:B------:R-:W-:Y:S01]  /*05a0*/  IMAD.MOV.U32 R16, RZ, RZ, RZ ;  /* 0x000000ffff107224 */ /* 0x000fe200078e00ff */
[----:B------:R-:W-:Y:S01]  /*05b0*/  UMOV UR8, 0x7d2cafe2 ;  /* 0x7d2cafe200087882 */ /* 0x000fe20000000000 */
[----:B------:R-:W-:Y:S01]  /*05c0*/  IMAD.MOV.U32 R14, RZ, RZ, 0x41ad3b5a ;  /* 0x41ad3b5aff0e7424 */ /* 0x000fe200078e00ff */
[----:B------:R-:W-:Y:S01]  /*05d0*/  UMOV UR9, 0x3eb0f5ff ;  /* 0x3eb0f5ff00097882 */ /* 0x000fe20000000000 */
[----:B------:R-:W-:Y:S01]  /*05e0*/  IMAD.MOV.U32 R15, RZ, RZ, 0x3ed0f5d2 ;  /* 0x3ed0f5d2ff0f7424 */ /* 0x000fe200078e00ff */
[----:B------:R-:W-:Y:S01]  /*05f0*/  UMOV UR10, 0x3b39803f ;  /* 0x3b39803f000a7882 */ /* 0x000fe20000000000 */
[----:B------:R-:W-:-:S03]  /*0600*/  UMOV UR11, 0x3c7abc9e ;  /* 0x3c7abc9e000b7882 */ /* 0x000fc60000000000 */
[----:B------:R-:W-:Y:S01]  /*0610*/  ISETP.GT.U32.AND P1, PT, R21, 0xfffff, PT ;  /* 0x000fffff1500780c */ /* 0x000fe20003f24070 */
[--C-:B------:R-:W-:Y:S01]  /*0620*/  IMAD.MOV.U32 R10, RZ, RZ, R21.reuse ;  /* 0x000000ffff0a7224 */ /* 0x100fe200078e0015 */
[----:B------:R-:W-:Y:S01]  /*0630*/  SHF.R.U32.HI R27, RZ, 0x14, R21 ;  /* 0x00000014ff1b7819 */ /* 0x000fe20000011615 */
[----:B------:R-:W-:-:S10]  /*0640*/  IMAD.MOV.U32 R12, RZ, RZ, R20 ;  /* 0x000000ffff0c7224 */ /* 0x000fd400078e0014 */
[----:B------:R-:W-:-:S10]  /*0650*/  @!P1 DMUL R22, R20, 1.80143985094819840000e+16 ;  /* 0x4350000014169828 */ /* 0x000fd40000000000 */
[----:B------:R-:W-:Y:S01]  /*0660*/  @!P1 IMAD.MOV.U32 R10, RZ, RZ, R23 ;  /* 0x000000ffff0a9224 */ /* 0x000fe200078e0017 */
[----:B------:R-:W-:Y:S01]  /*0670*/  @!P1 LEA.HI R27, R23, 0xffffffca, RZ, 0xc ;  /* 0xffffffca171b9811 */ /* 0x000fe200078f60ff */
[----:B------:R-:W-:-:S03]  /*0680*/  @!P1 IMAD.MOV.U32 R12, RZ, RZ, R22 ;  /* 0x000000ffff0c9224 */ /* 0x000fc600078e0016 */
[----:B------:R-:W-:-:S04]  /*0690*/  LOP3.LUT R10, R10, 0x800fffff, RZ, 0xc0, !PT ;  /* 0x800fffff0a0a7812 */ /* 0x000fc800078ec0ff */
[----:B------:R-:W-:-:S04]  /*06a0*/  LOP3.LUT R13, R10, 0x3ff00000, RZ, 0xfc, !PT ;  /* 0x3ff000000a0d7812 */ /* 0x000fc800078efcff */
[----:B------:R-:W-:-:S13]  /*06b0*/  ISETP.GE.U32.AND P2, PT, R13, 0x3ff6a09f, PT ;  /* 0x3ff6a09f0d00780c */ /* 0x000fda0003f46070 */
[----:B------:R-:W-:-:S04]  /*06c0*/  @P2 VIADD R11, R13, 0xfff00000 ;  /* 0xfff000000d0b2836 */ /* 0x000fc80000000000 */
[----:B------:R-:W-:-:S06]  /*06d0*/  @P2 IMAD.MOV.U32 R13, RZ, RZ, R11 ;  /* 0x000000ffff0d2224 */ /* 0x000fcc00078e000b */
[C---:B------:R-:W-:Y:S02]  /*06e0*/  DADD R18, R12.reuse, 1 ;  /* 0x3ff000000c127429 */ /* 0x040fe40000000000 */
[----:B------:R-:W-:-:S04]  /*06f0*/  DADD R12, R12, -1 ;  /* 0xbff000000c0c7429 */ /* 0x000fc80000000000 */
[----:B------:R-:W0:Y:S02]  /*0700*/  MUFU.RCP64H R17, R19 ;  /* 0x0000001300117308 */ /* 0x000e240000001800 */
[----:B0-----:R-:W-:-:S08]  /*0710*/  DFMA R10, -R18, R16, 1 ;  /* 0x3ff00000120a742b */ /* 0x001fd00000000110 */
[----:B------:R-:W-:-:S08]  /*0720*/  DFMA R10, R10, R10, R10 ;  /* 0x0000000a0a0a722b */ /* 0x000fd0000000000a */
[----:B------:R-:W-:-:S08]  /*0730*/  DFMA R16, R16, R10, R16 ;  /* 0x0000000a1010722b */ /* 0x000fd00000000010 */
[----:B------:R-:W-:-:S08]  /*0740*/  DMUL R10, R12, R16 ;  /* 0x000000100c0a7228 */ /* 0x000fd00000000000 */
[----:B------:R-:W-:-:S08]  /*0750*/  DFMA R10, R12, R16, R10 ;  /* 0x000000100c0a722b */ /* 0x000fd0000000000a */
[----:B------:R-:W-:-:S08]  /*0760*/  DMUL R24, R10, R10 ;  /* 0x0000000a0a187228 */ /* 0x000fd00000000000 */
[----:B------:R-:W-:Y:S01]  /*0770*/  DFMA R14, R24, UR8, R14 ;  /* 0x00000008180e7c2b */ /* 0x000fe2000800000e */
[----:B------:R-:W-:Y:S01]  /*0780*/  UMOV UR8, 0x75488a3f ;  /* 0x75488a3f00087882 */ /* 0x000fe20000000000 */
[----:B------:R-:W-:-:S06]  /*0790*/  UMOV UR9, 0x3ef3b20a ;  /* 0x3ef3b20a00097882 */ /* 0x000fcc0000000000 */
[----:B------:R-:W-:Y:S01]  /*07a0*/  DFMA R18, R24, R14, UR8 ;  /* 0x0000000818127e2b */ /* 0x000fe2000800000e */
[----:B------:R-:W-:Y:S01]  /*07b0*/  UMOV UR8, 0xe4faecd5 ;  /* 0xe4faecd500087882 */ /* 0x000fe20000000000 */
[----:B------:R-:W-:Y:S01]  /*07c0*/  UMOV UR9, 0x3f1745cd ;  /* 0x3f1745cd00097882 */ /* 0x000fe20000000000 */
[----:B------:R-:W-:-:S05]  /*07d0*/  DADD R14, R12, -R10 ;  /* 0x000000000c0e7229 */ /* 0x000fca000000080a */
[----:B------:R-:W-:Y:S01]  /*07e0*/  DFMA R18, R24, R18, UR8 ;  /* 0x0000000818127e2b */ /* 0x000fe20008000012 */
[----:B------:R-:W-:Y:S01]  /*07f0*/  UMOV UR8, 0x258a578b ;  /* 0x258a578b00087882 */ /* 0x000fe20000000000 */
[----:B------:R-:W-:Y:S01]  /*0800*/  UMOV UR9, 0x3f3c71c7 ;  /* 0x3f3c71c700097882 */ /* 0x000fe20000000000 */
[----:B------:R-:W-:-:S05]  /*0810*/  DADD R14, R14, R14 ;  /* 0x000000000e0e7229 */ /* 0x000fca000000000e */
[----:B------:R-:W-:Y:S01]  /*0820*/  DFMA R18, R24, R18, UR8 ;  /* 0x0000000818127e2b */ /* 0x000fe20008000012 */
[----:B------:R-:W-:Y:S01]  /*0830*/  UMOV UR8, 0x9242b910 ;  /* 0x9242b91000087882 */ /* 0x000fe20000000000 */
[----:B------:R-:W-:Y:S01]  /*0840*/  UMOV UR9, 0x3f624924 ;  /* 0x3f62492400097882 */ /* 0x000fe20000000000 */
[----:B------:R-:W-:-:S05]  /*0850*/  DFMA R14, R12, -R10, R14 ;  /* 0x8000000a0c0e722b */ /* 0x000fca000000000e */
[----:B------:R-:W-:Y:S01]  /*0860*/  DFMA R18, R24, R18, UR8 ;  /* 0x0000000818127e2b */ /* 0x000fe20008000012 */
[----:B------:R-:W-:Y:S01]  /*0870*/  UMOV UR8, 0x99999dfb ;  /* 0x99999dfb00087882 */ /* 0x000fe20000000000 */
[----:B------:R-:W-:Y:S01]  /*0880*/  UMOV UR9, 0x3f899999 ;  /* 0x3f89999900097882 */ /* 0x000fe20000000000 */
[----:B------:R-:W-:-:S05]  /*0890*/  DMUL R14, R16, R14 ;  /* 0x0000000e100e7228 */ /* 0x000fca0000000000 */
[----:B------:R-:W-:Y:S01]  /*08a0*/  DFMA R18, R24, R18, UR8 ;  /* 0x0000000818127e2b */ /* 0x000fe20008000012 */
[----:B------:R-:W-:Y:S01]  /*08b0*/  UMOV UR8, 0x55555555 ;  /* 0x5555555500087882 */ /* 0x000fe20000000000 */
[----:B------:R-:W-:-:S03]  /*08c0*/  UMOV UR9, 0x3fb55555 ;  /* 0x3fb5555500097882 */ /* 0x000fc60000000000 */
[----:B------:R-:W-:Y:S02]  /*08d0*/  VIADD R23, R15, 0x100000 ;  /* 0x001000000f177836 */ /* 0x000fe40000000000 */
[----:B------:R-:W-:Y:S01]  /*08e0*/  IMAD.MOV.U32 R22, RZ, RZ, R14 ;  /* 0x000000ffff167224 */ /* 0x000fe200078e000e */
[----:B------:R-:W-:-:S08]  /*08f0*/  DFMA R12, R24, R18, UR8 ;  /* 0x00000008180c7e2b */ /* 0x000fd00008000012 */
[----:B------:R-:W-:Y:S01]  /*0900*/  DADD R16, -R12, UR8 ;  /* 0x000000080c107e29 */ /* 0x000fe20008000100 */
[----:B------:R-:W-:Y:S01]  /*0910*/  UMOV UR8, 0xb9e7b0 ;  /* 0x00b9e7b000087882 */ /* 0x000fe20000000000 */
[----:B------:R-:W-:-:S06]  /*0920*/  UMOV UR9, 0x3c46a4cb ;  /* 0x3c46a4cb00097882 */ /* 0x000fcc0000000000 */
[----:B------:R-:W-:Y:S02]  /*0930*/  DFMA R16, R24, R18, R16 ;  /* 0x000000121810722b */ /* 0x000fe40000000010 */
[----:B------:R-:W-:-:S08]  /*0940*/  DMUL R18, R10, R10 ;  /* 0x0000000a0a127228 */ /* 0x000fd00000000000 */
[C---:B------:R-:W-:Y:S02]  /*0950*/  DFMA R20, R10.reuse, R10, -R18 ;  /* 0x0000000a0a14722b */ /* 0x040fe40000000812 */
[----:B------:R-:W-:-:S06]  /*0960*/  DMUL R24, R10, R18 ;  /* 0x000000120a187228 */ /* 0x000fcc0000000000 */
[----:B------:R-:W-:Y:S02]  /*0970*/  DFMA R20, R10, R22, R20 ;  /* 0x000000160a14722b */ /* 0x000fe40000000014 */
[----:B------:R-:W-:Y:S01]  /*0980*/  DADD R22, R16, -UR8 ;  /* 0x8000000810167e29 */ /* 0x000fe20008000000 */
[----:B------:R-:W-:Y:S01]  /*0990*/  UMOV UR8, 0x80000000 ;  /* 0x8000000000087882 */ /* 0x000fe20000000000 */
[----:B------:R-:W-:Y:S01]  /*09a0*/  DFMA R16, R10, R18, -R24 ;  /* 0x000000120a10722b */ /* 0x000fe20000000818 */
[----:B------:R-:W-:-:S07]  /*09b0*/  UMOV UR9, 0x43300000 ;  /* 0x4330000000097882 */ /* 0x000fce0000000000 */
[----:B------:R-:W-:Y:S02]  /*09c0*/  DFMA R16, R14, R18, R16 ;  /* 0x000000120e10722b */ /* 0x000fe40000000010 */
[----:B------:R-:W-:-:S06]  /*09d0*/  DADD R18, R12, R22 ;  /* 0x000000000c127229 */ /* 0x000fcc0000000016 */
[----:B------:R-:W-:Y:S02]  /*09e0*/  DFMA R16, R10, R20, R16 ;  /* 0x000000140a10722b */ /* 0x000fe40000000010 */
[----:B------:R-:W-:Y:S02]  /*09f0*/  DADD R20, R12, -R18 ;  /* 0x000000000c147229 */ /* 0x000fe40000000812 */
[----:B------:R-:W-:-:S06]  /*0a00*/  DMUL R12, R18, R24 ;  /* 0x00000018120c7228 */ /* 0x000fcc0000000000 */
[----:B------:R-:W-:Y:S02]  /*0a10*/  DADD R22, R22, R20 ;  /* 0x0000000016167229 */ /* 0x000fe40000000014 */
[----:B------:R-:W-:-:S08]  /*0a20*/  DFMA R20, R18, R24, -R12 ;  /* 0x000000181214722b */ /* 0x000fd0000000080c */
[----:B------:R-:W-:-:S08]  /*0a30*/  DFMA R16, R18, R16, R20 ;  /* 0x000000101210722b */ /* 0x000fd00000000014 */
[----:B------:R-:W-:-:S08]  /*0a40*/  DFMA R22, R22, R24, R16 ;  /* 0x000000181616722b */ /* 0x000fd00000000010 */
[----:B------:R-:W-:-:S08]  /*0a50*/  DADD R16, R12, R22 ;  /* 0x000000000c107229 */ /* 0x000fd00000000016 */
[--C-:B------:R-:W-:Y:S02]  /*0a60*/  DADD R18, R10, R16.reuse ;  /* 0x000000000a127229 */ /* 0x100fe40000000010 */
[----:B------:R-:W-:-:S06]  /*0a70*/  DADD R12, R12, -R16 ;  /* 0x000000000c0c7229 */ /* 0x000fcc0000000810 */
[----:B------:R-:W-:Y:S02]  /*0a80*/  DADD R10, R10, -R18 ;  /* 0x000000000a0a7229 */ /* 0x000fe40000000812 */
[----:B------:R-:W-:-:S06]  /*0a90*/  DADD R12, R22, R12 ;  /* 0x00000000160c7229 */ /* 0x000fcc000000000c */
[----:B------:R-:W-:-:S08]  /*0aa0*/  DADD R10, R16, R10 ;  /* 0x00000000100a7229 */ /* 0x000fd0000000000a */
[----:B------:R-:W-:Y:S01]  /*0ab0*/  DADD R10, R12, R10 ;  /* 0x000000000c0a7229 */ /* 0x000fe2000000000a */
[C---:B------:R-:W-:Y:S02]  /*0ac0*/  VIADD R12, R27.reuse, 0xfffffc01 ;  /* 0xfffffc011b0c7836 */ /* 0x040fe40000000000 */
[----:B------:R-:W-:Y:S02]  /*0ad0*/  @P2 VIADD R12, R27, 0xfffffc02 ;  /* 0xfffffc021b0c2836 */ /* 0x000fe40000000000 */
[----:B------:R-:W-:-:S03]  /*0ae0*/  IMAD.MOV.U32 R13, RZ, RZ, 0x43300000 ;  /* 0x43300000ff0d7424 */ /* 0x000fc600078e00ff */
[----:B------:R-:W-:Y:S01]  /*0af0*/  DADD R16, R14, R10 ;  /* 0x000000000e107229 */ /* 0x000fe2000000000a */
[----:B------:R-:W-:-:S06]  /*0b00*/  LOP3.LUT R12, R12, 0x80000000, RZ, 0x3c, !PT ;  /* 0x800000000c0c7812 */ /* 0x000fcc00078e3cff */
[----:B------:R-:W-:Y:S01]  /*0b10*/  DADD R12, R12, -UR8 ;  /* 0x800000080c0c7e29 */ /* 0x000fe20008000000 */
[----:B------:R-:W-:Y:S01]  /*0b20*/  UMOV UR8, 0xfefa39ef ;  /* 0xfefa39ef00087882 */ /* 0x000fe20000000000 */
[----:B------:R-:W-:Y:S01]  /*0b30*/  DADD R14, R18, R16 ;  /* 0x00000000120e7229 */ /* 0x000fe20000000010 */
[----:B------:R-:W-:-:S07]  /*0b40*/  UMOV UR9, 0x3fe62e42 ;  /* 0x3fe62e4200097882 */ /* 0x000fce0000000000 */
[--C-:B------:R-:W-:Y:S02]  /*0b50*/  DFMA R10, R12, UR8, R14.reuse ;  /* 0x000000080c0a7c2b */ /* 0x100fe4000800000e */
[----:B------:R-:W-:-:S06]  /*0b60*/  DADD R20, R18, -R14 ;  /* 0x0000000012147229 */ /* 0x000fcc000000080e */
[----:B------:R-:W-:Y:S02]  /*0b70*/  DFMA R18, R12, -UR8, R10 ;  /* 0x800000080c127c2b */ /* 0x000fe4000800000a */
[----:B------:R-:W-:-:S06]  /*0b80*/  DADD R20, R16, R20 ;  /* 0x0000000010147229 */ /* 0x000fcc0000000014 */
[----:B------:R-:W-:-:S08]  /*0b90*/  DADD R18, -R14, R18 ;  /* 0x000000000e127229 */ /* 0x000fd00000000112 */
[----:B------:R-:W-:-:S08]  /*0ba0*/  DADD R16, R20, -R18 ;  /* 0x0000000014107229 */ /* 0x000fd00000000812 */
[----:B------:R-:W-:Y:S01]  /*0bb0*/  DFMA R16, R12, UR10, R16 ;  /* 0x0000000a0c107c2b */ /* 0x000fe20008000010 */
[C---:B------:R-:W-:Y:S01]  /*0bc0*/  IMAD.SHL.U32 R12, R7.reuse, 0x2, RZ ;  /* 0x00000002070c7824 */ /* 0x040fe200078e00ff */
[----:B------:R-:W-:-:S04]  /*0bd0*/  LOP3.LUT R13, R7, 0xff0fffff, RZ, 0xc0, !PT ;  /* 0xff0fffff070d7812 */ /* 0x000fc800078ec0ff */
[----:B------:R-:W-:Y:S02]  /*0be0*/  ISETP.GT.U32.AND P1, PT, R12, -0x2000001, PT ;  /* 0xfdffffff0c00780c */ /* 0x000fe40003f24070 */
[----:B------:R-:W-:Y:S01]  /*0bf0*/  DADD R14, R10, R16 ;  /* 0x000000000a0e7229 */ /* 0x000fe20000000010 */
[----:B------:R-:W-:Y:S01]  /*0c00*/  IMAD.MOV.U32 R12, RZ, RZ, R6 ;  /* 0x000000ffff0c7224 */ /* 0x000fe200078e0006 */
[----:B------:R-:W-:-:S06]  /*0c10*/  SEL R13, R13, R7, P1 ;  /* 0x000000070d0d7207 */ /* 0x000fcc0000800000 */
[----:B------:R-:W-:Y:S02]  /*0c20*/  DADD R18, R10, -R14 ;  /* 0x000000000a127229 */ /* 0x000fe4000000080e */
[----:B------:R-:W-:-:S06]  /*0c30*/  DMUL R10, R14, R12 ;  /* 0x0000000c0e0a7228 */ /* 0x000fcc0000000000 */
[----:B------:R-:W-:Y:S02]  /*0c40*/  DADD R18, R16, R18 ;  /* 0x0000000010127229 */ /* 0x000fe40000000012 */
[----:B------:R-:W-:-:S08]  /*0c50*/  DFMA R14, R14, R12, -R10 ;  /* 0x0000000c0e0e722b */ /* 0x000fd0000000080a */
[----:B------:R-:W-:Y:S01]  /*0c60*/  DFMA R18, R18, R12, R14 ;  /* 0x0000000c1212722b */ /* 0x000fe2000000000e */
[----:B------:R-:W-:Y:S02]  /*0c70*/  IMAD.MOV.U32 R12, RZ, RZ, 0x652b82fe ;  /* 0x652b82feff0c7424 */ /* 0x000fe400078e00ff */
[----:B------:R-:W-:-:S05]  /*0c80*/  IMAD.MOV.U32 R13, RZ, RZ, 0x3ff71547 ;  /* 0x3ff71547ff0d7424 */ /* 0x000fca00078e00ff */
[----:B------:R-:W-:-:S08]  /*0c90*/  DADD R14, R10, R18 ;  /* 0x000000000a0e7229 */ /* 0x000fd00000000012 */
[----:B------:R-:W-:Y:S02]  /*0ca0*/  DFMA R12, R14, R12, 6.75539944105574400000e+15 ;  /* 0x433800000e0c742b */ /* 0x000fe4000000000c */
[----:B------:R-:W-:Y:S01]  /*0cb0*/  FSETP.GEU.AND P1, PT, |R15|, 4.1917929649353027344, PT ;  /* 0x4086232b0f00780b */ /* 0x000fe20003f2e200 */
[----:B------:R-:W-:-:S05]  /*0cc0*/  DADD R10, R10, -R14 ;  /* 0x000000000a0a7229 */ /* 0x000fca000000080e */
[----:B------:R-:W-:-:S03]  /*0cd0*/  DADD R16, R12, -6.75539944105574400000e+15 ;  /* 0xc33800000c107429 */ /* 0x000fc60000000000 */
[----:B------:R-:W-:-:S05]  /*0ce0*/  DADD R18, R18, R10 ;  /* 0x0000000012127229 */ /* 0x000fca000000000a */
[----:B------:R-:W-:Y:S01]  /*0cf0*/  DFMA R20, R16, -UR8, R14 ;  /* 0x8000000810147c2b */ /* 0x000fe2000800000e */
[----:B------:R-:W-:Y:S01]  /*0d00*/  UMOV UR8, 0x3b39803f ;  /* 0x3b39803f00087882 */ /* 0x000fe20000000000 */
[----:B------:R-:W-:-:S06]  /*0d10*/  UMOV UR9, 0x3c7abc9e ;  /* 0x3c7abc9e00097882 */ /* 0x000fcc0000000000 */
[----:B------:R-:W-:Y:S01]  /*0d20*/  DFMA R16, R16, -UR8, R20 ;  /* 0x8000000810107c2b */ /* 0x000fe20008000014 */
[----:B------:R-:W-:Y:S01]  /*0d30*/  UMOV UR8, 0x69ce2bdf ;  /* 0x69ce2bdf00087882 */ /* 0x000fe20000000000 */
[----:B------:R-:W-:Y:S01]  /*0d40*/  IMAD.MOV.U32 R20, RZ, RZ, -0x35dec16 ;  /* 0xfca213eaff147424 */ /* 0x000fe200078e00ff */
[----:B------:R-:W-:Y:S01]  /*0d50*/  UMOV UR9, 0x3e5ade15 ;  /* 0x3e5ade1500097882 */ /* 0x000fe20000000000 */
[----:B------:R-:W-:-:S06]  /*0d60*/  IMAD.MOV.U32 R21, RZ, RZ, 0x3e928af3 ;  /* 0x3e928af3ff157424 */ /* 0x000fcc00078e00ff */
[----:B------:R-:W-:Y:S01]  /*0d70*/  DFMA R20, R16, UR8, R20 ;  /* 0x0000000810147c2b */ /* 0x000fe20008000014 */
[----:B------:R-:W-:Y:S01]  /*0d80*/  UMOV UR8, 0x62401315 ;  /* 0x6240131500087882 */ /* 0x000fe20000000000 */
[----:B------:R-:W-:-:S06]  /*0d90*/  UMOV UR9, 0x3ec71dee ;  /* 0x3ec71dee00097882 */ /* 0x000fcc0000000000 */
[----:B------:R-:W-:Y:S01]  /*0da0*/  DFMA R20, R16, R20, UR8 ;  /* 0x0000000810147e2b */ /* 0x000fe20008000014 */
        /* <DEDUP_REMOVED lines=20> */
[----:B------:R-:W-:-:S08]  /*0ef0*/  DFMA R20, R16, R20, UR8 ;  /* 0x0000000810147e2b */ /* 0x000fd00008000014 */
[----:B------:R-:W-:-:S08]  /*0f00*/  DFMA R20, R16, R20, 1 ;  /* 0x3ff000001014742b */ /* 0x000fd00000000014 */
[----:B------:R-:W-:-:S10]  /*0f10*/  DFMA R16, R16, R20, 1 ;  /* 0x3ff000001010742b */ /* 0x000fd40000000014 */
[----:B------:R-:W-:Y:S02]  /*0f20*/  IMAD R11, R12, 0x100000, R17 ;  /* 0x001000000c0b7824 */ /* 0x000fe400078e0211 */
[----:B------:R-:W-:Y:S01]  /*0f30*/  IMAD.MOV.U32 R10, RZ, RZ, R16 ;  /* 0x000000ffff0a7224 */ /* 0x000fe200078e0010 */
[----:B------:R-:W-:Y:S06]  /*0f40*/  @!P1 BRA `(.L_x_3) ;  /* 0x0000000000309947 */ /* 0x000fec0003800000 */
[----:B------:R-:W-:Y:S01]  /*0f50*/  FSETP.GEU.AND P2, PT, |R15|, 4.2275390625, PT ;  /* 0x408748000f00780b */ /* 0x000fe20003f4e200 */
[C---:B------:R-:W-:Y:S02]  /*0f60*/  DADD R20, R14.reuse, +INF ;  /* 0x7ff000000e147429 */ /* 0x040fe40000000000 */
[----:B------:R-:W-:-:S08]  /*0f70*/  DSETP.GEU.AND P1, PT, R14, RZ, PT ;  /* 0x000000ff0e00722a */ /* 0x000fd00003f2e000 */
[----:B------:R-:W-:Y:S02]  /*0f80*/  FSEL R11, R21, RZ, P1 ;  /* 0x000000ff150b7208 */ /* 0x000fe40000800000 */
[----:B------:R-:W-:-:S04]  /*0f90*/  @!P2 LEA.HI R10, R12, R12, RZ, 0x1 ;  /* 0x0000000c0c0aa211 */ /* 0x000fc800078f08ff */
[----:B------:R-:W-:Y:S02]  /*0fa0*/  @!P2 SHF.R.S32.HI R13, RZ, 0x1, R10 ;  /* 0x00000001ff0da819 */ /* 0x000fe4000001140a */
[----:B------:R-:W-:-:S03]  /*0fb0*/  FSEL R10, R20, RZ, P1 ;  /* 0x000000ff140a7208 */ /* 0x000fc60000800000 */
[----:B------:R-:W-:Y:S02]  /*0fc0*/  @!P2 IMAD.IADD R12, R12, 0x1, -R13 ;  /* 0x000000010c0ca824 */ /* 0x000fe400078e0a0d */
[----:B------:R-:W-:-:S03]  /*0fd0*/  @!P2 IMAD R17, R13, 0x100000, R17 ;  /* 0x001000000d11a824 */ /* 0x000fc600078e0211 */
[----:B------:R-:W-:Y:S01]  /*0fe0*/  @!P2 LEA R13, R12, 0x3ff00000, 0x14 ;  /* 0x3ff000000c0da811 */ /* 0x000fe200078ea0ff */
[----:B------:R-:W-:-:S06]  /*0ff0*/  @!P2 IMAD.MOV.U32 R12, RZ, RZ, RZ ;  /* 0x000000ffff0ca224 */ /* 0x000fcc00078e00ff */
[----:B------:R-:W-:-:S11]  /*1000*/  @!P2 DMUL R10, R16, R12 ;  /* 0x0000000c100aa228 */ /* 0x000fd60000000000 */
.L_x_3:
[----:B------:R-:W-:Y:S02]  /*1010*/  DFMA R18, R18, R10, R10 ;  /* 0x0000000a1212722b */ /* 0x000fe4000000000a */
[----:B------:R-:W-:-:S08]  /*1020*/  DSETP.NEU.AND P1, PT, |R10|, +INF , PT ;  /* 0x7ff000000a00742a */ /* 0x000fd00003f2d200 */
[----:B------:R-:W-:Y:S01]  /*1030*/  FSEL R15, R10, R18, !P1 ;  /* 0x000000120a0f7208 */ /* 0x000fe20004800000 */
[----:B------:R-:W-:Y:S01]  /*1040*/  IMAD.MOV.U32 R10, RZ, RZ, R0 ;  /* 0x000000ffff0a7224 */ /* 0x000fe200078e0000 */
[----:B------:R-:W-:Y:S01]  /*1050*/  FSEL R18, R11, R19, !P1 ;  /* 0x000000130b127208 */ /* 0x000fe20004800000 */
[----:B------:R-:W-:-:S04]  /*1060*/  IMAD.MOV.U32 R11, RZ, RZ, 0x0 ;  /* 0x00000000ff0b7424 */ /* 0x000fc800078e00ff */
[----:B------:R-:W-:Y:S05]  /*1070*/  RET.REL.NODEC R10 `(powi_backward) ;  /* 0xffffffec0ae07950 */ /* 0x000fea0003c3ffff */
.L_x_4:
[----:B------:R-:W-:-:S00]  /*1080*/  BRA `(.L_x_4) ;  /* 0xfffffffc00fc7947 */ /* 0x000fc0000383ffff */
[----:B------:R-:W-:-:S00]  /*1090*/  NOP ;  /* 0x0000000000007918 */ /* 0x000fc00000000000 */
        /* <DEDUP_REMOVED lines=14> */
.L_x_10:


//--------------------- .text.powi_forward        --------------------------
	.section	.text.powi_forward,"ax",@progbits
	.align	128
        .global         powi_forward
        .type           powi_forward,@function
        .size           powi_forward,(.L_x_11 - powi_forward)
        .other          powi_forward,@"STO_CUDA_ENTRY STV_DEFAULT"
powi_forward:
.text.powi_forward:
        /* <DEDUP_REMOVED lines=18> */
[----:B0-----:R-:W0:Y:S02]  /*0120*/  I2F.F64 R6, UR6 ;  /* 0x0000000600067d12 */ /* 0x001e240008201c00 */
        /* <DEDUP_REMOVED lines=10> */
[----:B01----:R-:W-:Y:S05]  /*01d0*/  CALL.REL.NOINC `($powi_forward$__internal_accurate_pow) ;  /* 0x0000000000c07944 */ /* 0x003fea0003c00000 */
[----:B------:R-:W-:Y:S05]  /*01e0*/  BSYNC.RECONVERGENT B0 ;  /* 0x0000000000007941 */ /* 0x000fea0003800200 */
.L_x_5:
        /* <DEDUP_REMOVED lines=35> */
.L_x_7:
[----:B------:R-:W-:Y:S05]  /*0420*/  BSYNC.RECONVERGENT B0 ;  /* 0x0000000000007941 */ /* 0x000fea0003800200 */
.L_x_6:
[----:B------:R-:W0:Y:S01]  /*0430*/  LDCU UR8, c[0x0][0x380] ;  /* 0x00007000ff0877ac */ /* 0x000e220008000800 */
[----:B------:R-:W1:Y:S01]  /*0440*/  F2F.F32.F64 R10, R10 ;  /* 0x0000000a000a7310 */ /* 0x000e620000301000 */
[----:B------:R-:W-:Y:S01]  /*0450*/  FSETP.NEU.AND P0, PT, R4, 1, PT ;  /* 0x3f8000000400780b */ /* 0x000fe20003f0d000 */
[----:B------:R-:W2:Y:S03]  /*0460*/  LDCU.64 UR6, c[0x0][0x398] ;  /* 0x00007300ff0677ac */ /* 0x000ea60008000a00 */
[----:B-1----:R-:W-:Y:S02]  /*0470*/  FSEL R0, R10, 1, P0 ;  /* 0x3f8000000a007808 */ /* 0x002fe40000000000 */
[----:B0-----:R-:W-:Y:S02]  /*0480*/  ISETP.NE.AND P1, PT, RZ, UR8, PT ;  /* 0x00000008ff007c0c */ /* 0x001fe4000bf25270 */
[----:B--2---:R-:W-:-:S02]  /*0490*/  IADD3 R2, P2, PT, R2, UR6, RZ ;  /* 0x0000000602027c10 */ /* 0x004fc4000ff5e0ff */
[----:B------:R-:W-:Y:S02]  /*04a0*/  FSEL R5, R0, 1, P1 ;  /* 0x3f80000000057808 */ /* 0x000fe40000800000 */
[----:B------:R-:W-:-:S05]  /*04b0*/  IADD3.X R3, PT, PT, R3, UR7, RZ, P2, !PT ;  /* 0x0000000703037c10 */ /* 0x000fca00097fe4ff */
[----:B------:R-:W-:Y:S01]  /*04c0*/  STG.E desc[UR4][R2.64], R5 ;  /* 0x0000000502007986 */ /* 0x000fe2000c101904 */
[----:B------:R-:W-:Y:S05]  /*04d0*/  EXIT ;  /* 0x000000000000794d */ /* 0x000fea0003800000 */
        .type           $powi_forward$__internal_accurate_pow,@function
        .size           $powi_forward$__internal_accurate_pow,(.L_x_11 - $powi_forward$__internal_accurate_pow)
$powi_forward$__internal_accurate_pow:
        /* <DEDUP_REMOVED lines=168> */
.L_x_8:
[----:B------:R-:W-:Y:S02]  /*0f60*/  DFMA R18, R18, R10, R10 ;  /* 0x0000000a1212722b */ /* 0x000fe4000000000a */
[----:B------:R-:W-:-:S08]  /*0f70*/  DSETP.NEU.AND P1, PT, |R10|, +INF , PT ;  /* 0x7ff000000a00742a */ /* 0x000fd00003f2d200 */
[----:B------:R-:W-:Y:S01]  /*0f80*/  FSEL R15, R10, R18, !P1 ;  /* 0x000000120a0f7208 */ /* 0x000fe20004800000 */
[----:B------:R-:W-:Y:S01]  /*0f90*/  IMAD.MOV.U32 R10, RZ, RZ, R0 ;  /* 0x000000ffff0a7224 */ /* 0x000fe200078e0000 */
[----:B------:R-:W-:Y:S01]  /*0fa0*/  FSEL R18, R11, R19, !P1 ;  /* 0x000000130b127208 */ /* 0x000fe20004800000 */
[----:B------:R-:W-:-:S04]  /*0fb0*/  IMAD.MOV.U32 R11, RZ, RZ, 0x0 ;  /* 0x00000000ff0b7424 */ /* 0x000fc800078e00ff */
[----:B------:R-:W-:Y:S05]  /*0fc0*/  RET.REL.NODEC R10 `(powi_forward) ;  /* 0xfffffff00a0c7950 */ /* 0x000fea0003c3ffff */
.L_x_9:
        /* <DEDUP_REMOVED lines=11> */
.L_x_11:


//--------------------- .nv.shared.reserved.0     --------------------------
	.section	.nv.shared.reserved.0,"aw",@nobits
	.weak		__nv_reservedSMEM_offset_0_alias
	.size		__nv_reservedSMEM_offset_0_alias, 0, 64
	.other		__nv_reservedSMEM_offset_0_alias,@"STO_CUDA_RESERVED_SHARED STV_DEFAULT"
__nv_reservedSMEM_offset_0_alias:
	.zero		0
	.zero		64


//--------------------- .nv.constant0.powi_backward --------------------------
	.section	.nv.constant0.powi_backward,"a",@progbits
	.sectionflags	@""
	.align	4
.nv.constant0.powi_backward:
	.zero		936


//--------------------- .nv.constant0.powi_forward --------------------------
	.section	.nv.constant0.powi_forward,"a",@progbits
	.sectionflags	@""
	.align	4
.nv.constant0.powi_forward:
	.zero		928


//--------------------- SYMBOLS --------------------------

	.type		.nv.reservedSmem.offset0,@object
	.size		.nv.reservedSmem.offset0,0x4
